//
// Generated by NVIDIA NVVM Compiler
//
// Compiler Build ID: CL-36424714
// Cuda compilation tools, release 13.0, V13.0.88
// Based on NVVM 20.0.0
//

.version 9.0
.target sm_100
.address_size 64

	// .globl	_Z6MVMultPfS_S_iiff

.visible .entry _Z6MVMultPfS_S_iiff(
	.param .u64 .ptr .align 1 _Z6MVMultPfS_S_iiff_param_0,
	.param .u64 .ptr .align 1 _Z6MVMultPfS_S_iiff_param_1,
	.param .u64 .ptr .align 1 _Z6MVMultPfS_S_iiff_param_2,
	.param .u32 _Z6MVMultPfS_S_iiff_param_3,
	.param .u32 _Z6MVMultPfS_S_iiff_param_4,
	.param .f32 _Z6MVMultPfS_S_iiff_param_5,
	.param .f32 _Z6MVMultPfS_S_iiff_param_6
)
{
	.reg .pred 	%p<11>;
	.reg .b32 	%r<38>;
	.reg .b32 	%f<105>;
	.reg .b64 	%rd<31>;

	ld.param.u64 	%rd12, [_Z6MVMultPfS_S_iiff_param_0];
	ld.param.u64 	%rd13, [_Z6MVMultPfS_S_iiff_param_1];
	ld.param.u64 	%rd11, [_Z6MVMultPfS_S_iiff_param_2];
	ld.param.u32 	%r24, [_Z6MVMultPfS_S_iiff_param_3];
	ld.param.u32 	%r23, [_Z6MVMultPfS_S_iiff_param_4];
	ld.param.f32 	%f13, [_Z6MVMultPfS_S_iiff_param_5];
	ld.param.f32 	%f14, [_Z6MVMultPfS_S_iiff_param_6];
	cvta.to.global.u64 	%rd1, %rd13;
	cvta.to.global.u64 	%rd2, %rd12;
	mov.u32 	%r25, %ctaid.x;
	mov.u32 	%r26, %ntid.x;
	mov.u32 	%r27, %tid.x;
	mad.lo.s32 	%r1, %r25, %r26, %r27;
	setp.ge.s32 	%p1, %r1, %r24;
	@%p1 bra 	$L__BB0_16;
	setp.gt.s32 	%p2, %r23, 0;
	cvta.to.global.u64 	%rd14, %rd11;
	mul.wide.s32 	%rd15, %r1, 4;
	add.s64 	%rd3, %rd14, %rd15;
	@%p2 bra 	$L__BB0_3;
	ld.global.f32 	%f104, [%rd3];
	bra.uni 	$L__BB0_15;
$L__BB0_3:
	mul.lo.s32 	%r2, %r23, %r1;
	ld.global.f32 	%f104, [%rd3];
	and.b32  	%r3, %r23, 15;
	setp.lt.u32 	%p3, %r23, 16;
	mov.b32 	%r34, 0;
	@%p3 bra 	$L__BB0_6;
	and.b32  	%r34, %r23, 2147483632;
	neg.s32 	%r32, %r34;
	add.s64 	%rd4, %rd2, 32;
	add.s64 	%rd29, %rd1, 32;
	mov.u32 	%r31, %r2;
$L__BB0_5:
	.pragma "nounroll";
	mul.wide.s32 	%rd16, %r31, 4;
	add.s64 	%rd17, %rd4, %rd16;
	ld.global.f32 	%f15, [%rd17+-32];
	ld.global.f32 	%f16, [%rd29+-32];
	fma.rn.f32 	%f17, %f15, %f16, %f104;
	st.global.f32 	[%rd3], %f17;
	ld.global.f32 	%f18, [%rd17+-28];
	ld.global.f32 	%f19, [%rd29+-28];
	fma.rn.f32 	%f20, %f18, %f19, %f17;
	st.global.f32 	[%rd3], %f20;
	ld.global.f32 	%f21, [%rd17+-24];
	ld.global.f32 	%f22, [%rd29+-24];
	fma.rn.f32 	%f23, %f21, %f22, %f20;
	st.global.f32 	[%rd3], %f23;
	ld.global.f32 	%f24, [%rd17+-20];
	ld.global.f32 	%f25, [%rd29+-20];
	fma.rn.f32 	%f26, %f24, %f25, %f23;
	st.global.f32 	[%rd3], %f26;
	ld.global.f32 	%f27, [%rd17+-16];
	ld.global.f32 	%f28, [%rd29+-16];
	fma.rn.f32 	%f29, %f27, %f28, %f26;
	st.global.f32 	[%rd3], %f29;
	ld.global.f32 	%f30, [%rd17+-12];
	ld.global.f32 	%f31, [%rd29+-12];
	fma.rn.f32 	%f32, %f30, %f31, %f29;
	st.global.f32 	[%rd3], %f32;
	ld.global.f32 	%f33, [%rd17+-8];
	ld.global.f32 	%f34, [%rd29+-8];
	fma.rn.f32 	%f35, %f33, %f34, %f32;
	st.global.f32 	[%rd3], %f35;
	ld.global.f32 	%f36, [%rd17+-4];
	ld.global.f32 	%f37, [%rd29+-4];
	fma.rn.f32 	%f38, %f36, %f37, %f35;
	st.global.f32 	[%rd3], %f38;
	ld.global.f32 	%f39, [%rd17];
	ld.global.f32 	%f40, [%rd29];
	fma.rn.f32 	%f41, %f39, %f40, %f38;
	st.global.f32 	[%rd3], %f41;
	ld.global.f32 	%f42, [%rd17+4];
	ld.global.f32 	%f43, [%rd29+4];
	fma.rn.f32 	%f44, %f42, %f43, %f41;
	st.global.f32 	[%rd3], %f44;
	ld.global.f32 	%f45, [%rd17+8];
	ld.global.f32 	%f46, [%rd29+8];
	fma.rn.f32 	%f47, %f45, %f46, %f44;
	st.global.f32 	[%rd3], %f47;
	ld.global.f32 	%f48, [%rd17+12];
	ld.global.f32 	%f49, [%rd29+12];
	fma.rn.f32 	%f50, %f48, %f49, %f47;
	st.global.f32 	[%rd3], %f50;
	ld.global.f32 	%f51, [%rd17+16];
	ld.global.f32 	%f52, [%rd29+16];
	fma.rn.f32 	%f53, %f51, %f52, %f50;
	st.global.f32 	[%rd3], %f53;
	ld.global.f32 	%f54, [%rd17+20];
	ld.global.f32 	%f55, [%rd29+20];
	fma.rn.f32 	%f56, %f54, %f55, %f53;
	st.global.f32 	[%rd3], %f56;
	ld.global.f32 	%f57, [%rd17+24];
	ld.global.f32 	%f58, [%rd29+24];
	fma.rn.f32 	%f59, %f57, %f58, %f56;
	st.global.f32 	[%rd3], %f59;
	ld.global.f32 	%f60, [%rd17+28];
	ld.global.f32 	%f61, [%rd29+28];
	fma.rn.f32 	%f104, %f60, %f61, %f59;
	st.global.f32 	[%rd3], %f104;
	add.s32 	%r32, %r32, 16;
	add.s32 	%r31, %r31, 16;
	add.s64 	%rd29, %rd29, 64;
	setp.ne.s32 	%p4, %r32, 0;
	@%p4 bra 	$L__BB0_5;
$L__BB0_6:
	setp.eq.s32 	%p5, %r3, 0;
	@%p5 bra 	$L__BB0_15;
	and.b32  	%r11, %r23, 7;
	setp.lt.u32 	%p6, %r3, 8;
	@%p6 bra 	$L__BB0_9;
	add.s32 	%r29, %r34, %r2;
	mul.wide.s32 	%rd18, %r29, 4;
	add.s64 	%rd19, %rd2, %rd18;
	ld.global.f32 	%f62, [%rd19];
	mul.wide.u32 	%rd20, %r34, 4;
	add.s64 	%rd21, %rd1, %rd20;
	ld.global.f32 	%f63, [%rd21];
	fma.rn.f32 	%f64, %f62, %f63, %f104;
	st.global.f32 	[%rd3], %f64;
	ld.global.f32 	%f65, [%rd19+4];
	ld.global.f32 	%f66, [%rd21+4];
	fma.rn.f32 	%f67, %f65, %f66, %f64;
	st.global.f32 	[%rd3], %f67;
	ld.global.f32 	%f68, [%rd19+8];
	ld.global.f32 	%f69, [%rd21+8];
	fma.rn.f32 	%f70, %f68, %f69, %f67;
	st.global.f32 	[%rd3], %f70;
	ld.global.f32 	%f71, [%rd19+12];
	ld.global.f32 	%f72, [%rd21+12];
	fma.rn.f32 	%f73, %f71, %f72, %f70;
	st.global.f32 	[%rd3], %f73;
	ld.global.f32 	%f74, [%rd19+16];
	ld.global.f32 	%f75, [%rd21+16];
	fma.rn.f32 	%f76, %f74, %f75, %f73;
	st.global.f32 	[%rd3], %f76;
	ld.global.f32 	%f77, [%rd19+20];
	ld.global.f32 	%f78, [%rd21+20];
	fma.rn.f32 	%f79, %f77, %f78, %f76;
	st.global.f32 	[%rd3], %f79;
	ld.global.f32 	%f80, [%rd19+24];
	ld.global.f32 	%f81, [%rd21+24];
	fma.rn.f32 	%f82, %f80, %f81, %f79;
	st.global.f32 	[%rd3], %f82;
	ld.global.f32 	%f83, [%rd19+28];
	ld.global.f32 	%f84, [%rd21+28];
	fma.rn.f32 	%f104, %f83, %f84, %f82;
	st.global.f32 	[%rd3], %f104;
	add.s32 	%r34, %r34, 8;
$L__BB0_9:
	setp.eq.s32 	%p7, %r11, 0;
	@%p7 bra 	$L__BB0_15;
	and.b32  	%r14, %r23, 3;
	setp.lt.u32 	%p8, %r11, 4;
	@%p8 bra 	$L__BB0_12;
	add.s32 	%r30, %r34, %r2;
	mul.wide.s32 	%rd22, %r30, 4;
	add.s64 	%rd23, %rd2, %rd22;
	ld.global.f32 	%f85, [%rd23];
	mul.wide.u32 	%rd24, %r34, 4;
	add.s64 	%rd25, %rd1, %rd24;
	ld.global.f32 	%f86, [%rd25];
	fma.rn.f32 	%f87, %f85, %f86, %f104;
	st.global.f32 	[%rd3], %f87;
	ld.global.f32 	%f88, [%rd23+4];
	ld.global.f32 	%f89, [%rd25+4];
	fma.rn.f32 	%f90, %f88, %f89, %f87;
	st.global.f32 	[%rd3], %f90;
	ld.global.f32 	%f91, [%rd23+8];
	ld.global.f32 	%f92, [%rd25+8];
	fma.rn.f32 	%f93, %f91, %f92, %f90;
	st.global.f32 	[%rd3], %f93;
	ld.global.f32 	%f94, [%rd23+12];
	ld.global.f32 	%f95, [%rd25+12];
	fma.rn.f32 	%f104, %f94, %f95, %f93;
	st.global.f32 	[%rd3], %f104;
	add.s32 	%r34, %r34, 4;
$L__BB0_12:
	setp.eq.s32 	%p9, %r14, 0;
	@%p9 bra 	$L__BB0_15;
	mul.wide.u32 	%rd26, %r34, 4;
	add.s64 	%rd30, %rd1, %rd26;
	add.s32 	%r37, %r34, %r2;
	neg.s32 	%r36, %r14;
$L__BB0_14:
	.pragma "nounroll";
	mul.wide.s32 	%rd27, %r37, 4;
	add.s64 	%rd28, %rd2, %rd27;
	ld.global.f32 	%f96, [%rd28];
	ld.global.f32 	%f97, [%rd30];
	fma.rn.f32 	%f104, %f96, %f97, %f104;
	st.global.f32 	[%rd3], %f104;
	add.s64 	%rd30, %rd30, 4;
	add.s32 	%r37, %r37, 1;
	add.s32 	%r36, %r36, 1;
	setp.ne.s32 	%p10, %r36, 0;
	@%p10 bra 	$L__BB0_14;
$L__BB0_15:
	fma.rn.f32 	%f98, %f14, %f104, %f13;
	st.global.f32 	[%rd3], %f98;
$L__BB0_16:
	ret;

}
	// .globl	_Z5VVSubPfS_S_i
.visible .entry _Z5VVSubPfS_S_i(
	.param .u64 .ptr .align 1 _Z5VVSubPfS_S_i_param_0,
	.param .u64 .ptr .align 1 _Z5VVSubPfS_S_i_param_1,
	.param .u64 .ptr .align 1 _Z5VVSubPfS_S_i_param_2,
	.param .u32 _Z5VVSubPfS_S_i_param_3
)
{
	.reg .pred 	%p<2>;
	.reg .b32 	%r<6>;
	.reg .b32 	%f<4>;
	.reg .b64 	%rd<11>;

	ld.param.u64 	%rd1, [_Z5VVSubPfS_S_i_param_0];
	ld.param.u64 	%rd2, [_Z5VVSubPfS_S_i_param_1];
	ld.param.u64 	%rd3, [_Z5VVSubPfS_S_i_param_2];
	ld.param.u32 	%r2, [_Z5VVSubPfS_S_i_param_3];
	mov.u32 	%r3, %tid.x;
	mov.u32 	%r4, %ctaid.x;
	mov.u32 	%r5, %ntid.x;
	mad.lo.s32 	%r1, %r4, %r5, %r3;
	setp.ge.s32 	%p1, %r1, %r2;
	@%p1 bra 	$L__BB1_2;
	cvta.to.global.u64 	%rd4, %rd1;
	cvta.to.global.u64 	%rd5, %rd2;
	cvta.to.global.u64 	%rd6, %rd3;
	mul.wide.s32 	%rd7, %r1, 4;
	add.s64 	%rd8, %rd4, %rd7;
	ld.global.f32 	%f1, [%rd8];
	add.s64 	%rd9, %rd5, %rd7;
	ld.global.f32 	%f2, [%rd9];
	sub.f32 	%f3, %f1, %f2;
	add.s64 	%rd10, %rd6, %rd7;
	st.global.f32 	[%rd10], %f3;
$L__BB1_2:
	ret;

}
	// .globl	_Z6VCMultPffS_i
.visible .entry _Z6VCMultPffS_i(
	.param .u64 .ptr .align 1 _Z6VCMultPffS_i_param_0,
	.param .f32 _Z6VCMultPffS_i_param_1,
	.param .u64 .ptr .align 1 _Z6VCMultPffS_i_param_2,
	.param .u32 _Z6VCMultPffS_i_param_3
)
{
	.reg .pred 	%p<2>;
	.reg .b32 	%r<6>;
	.reg .b32 	%f<6>;
	.reg .b64 	%rd<8>;

	ld.param.u64 	%rd1, [_Z6VCMultPffS_i_param_0];
	ld.param.f32 	%f1, [_Z6VCMultPffS_i_param_1];
	ld.param.u64 	%rd2, [_Z6VCMultPffS_i_param_2];
	ld.param.u32 	%r2, [_Z6VCMultPffS_i_param_3];
	mov.u32 	%r3, %tid.x;
	mov.u32 	%r4, %ctaid.x;
	mov.u32 	%r5, %ntid.x;
	mad.lo.s32 	%r1, %r4, %r5, %r3;
	setp.ge.s32 	%p1, %r1, %r2;
	@%p1 bra 	$L__BB2_2;
	cvta.to.global.u64 	%rd3, %rd1;
	cvta.to.global.u64 	%rd4, %rd2;
	mul.wide.s32 	%rd5, %r1, 4;
	add.s64 	%rd6, %rd3, %rd5;
	ld.global.f32 	%f2, [%rd6];
	mul.f32 	%f3, %f1, %f2;
	add.s64 	%rd7, %rd4, %rd5;
	ld.global.f32 	%f4, [%rd7];
	sub.f32 	%f5, %f4, %f3;
	st.global.f32 	[%rd7], %f5;
$L__BB2_2:
	ret;

}


// ===== COMPILED SASS (sm_100) =====

	.target	sm_100

	.elftype	@"ET_EXEC"


//--------------------- .note.nv.tkinfo           --------------------------
	.section	.note.nv.tkinfo,"",@"SHT_NOTE"
	.sectionflags	@"SHF_NOTE_NV_TKINFO"
	.tkinfo
        /*0018*/ 	.word	0x00000002
        /*0030*/ 	.string	""
        /*0030*/ 	.string	"ptxas"
        /*0030*/ 	.string	"Cuda compilation tools, release 13.0, V13.0.88"
        /*0030*/ 	.string	"Build cuda_13.0.r13.0/compiler.36424714_0"
        /*0030*/ 	.string	"-arch sm_100 -m 64 "



//--------------------- .note.nv.cuinfo           --------------------------
	.section	.note.nv.cuinfo,"",@"SHT_NOTE"
	.sectionflags	@"SHF_NOTE_NV_CUINFO"
        /*0018*/ 	.short	0x0002
        /*001a*/ 	.short	0x0064
        /*001c*/ 	.short	0x0082
	.zero		2


//--------------------- .nv.info                  --------------------------
	.section	.nv.info,"",@"SHT_CUDA_INFO"
	.align	4


	//----- nvinfo : EIATTR_REGCOUNT
	.align		4
        /*0000*/ 	.byte	0x04, 0x2f
        /*0002*/ 	.short	(.L_1 - .L_0)
	.align		4
.L_0:
        /*0004*/ 	.word	index@(_Z6MVMultPfS_S_iiff)
        /*0008*/ 	.word	0x00000014


	//----- nvinfo : EIATTR_FRAME_SIZE
	.align		4
.L_1:
        /*000c*/ 	.byte	0x04, 0x11
        /*000e*/ 	.short	(.L_3 - .L_2)
	.align		4
.L_2:
        /*0010*/ 	.word	index@(_Z6MVMultPfS_S_iiff)
        /*0014*/ 	.word	0x00000000


	//----- nvinfo : EIATTR_REGCOUNT
	.align		4
.L_3:
        /*0018*/ 	.byte	0x04, 0x2f
        /*001a*/ 	.short	(.L_5 - .L_4)
	.align		4
.L_4:
        /*001c*/ 	.word	index@(_Z5VVSubPfS_S_i)
        /*0020*/ 	.word	0x0000000c


	//----- nvinfo : EIATTR_FRAME_SIZE
	.align		4
.L_5:
        /*0024*/ 	.byte	0x04, 0x11
        /*0026*/ 	.short	(.L_7 - .L_6)
	.align		4
.L_6:
        /*0028*/ 	.word	index@(_Z5VVSubPfS_S_i)
        /*002c*/ 	.word	0x00000000


	//----- nvinfo : EIATTR_REGCOUNT
	.align		4
.L_7:
        /*0030*/ 	.byte	0x04, 0x2f
        /*0032*/ 	.short	(.L_9 - .L_8)
	.align		4
.L_8:
        /*0034*/ 	.word	index@(_Z6VCMultPffS_i)
        /*0038*/ 	.word	0x0000000a


	//----- nvinfo : EIATTR_FRAME_SIZE
	.align		4
.L_9:
        /*003c*/ 	.byte	0x04, 0x11
        /*003e*/ 	.short	(.L_11 - .L_10)
	.align		4
.L_10:
        /*0040*/ 	.word	index@(_Z6VCMultPffS_i)
        /*0044*/ 	.word	0x00000000


	//----- nvinfo : EIATTR_MIN_STACK_SIZE
	.align		4
.L_11:
        /*0048*/ 	.byte	0x04, 0x12
        /*004a*/ 	.short	(.L_13 - .L_12)
	.align		4
.L_12:
        /*004c*/ 	.word	index@(_Z6VCMultPffS_i)
        /*0050*/ 	.word	0x00000000


	//----- nvinfo : EIATTR_MIN_STACK_SIZE
	.align		4
.L_13:
        /*0054*/ 	.byte	0x04, 0x12
        /*0056*/ 	.short	(.L_15 - .L_14)
	.align		4
.L_14:
        /*0058*/ 	.word	index@(_Z5VVSubPfS_S_i)
        /*005c*/ 	.word	0x00000000


	//----- nvinfo : EIATTR_MIN_STACK_SIZE
	.align		4
.L_15:
        /*0060*/ 	.byte	0x04, 0x12
        /*0062*/ 	.short	(.L_17 - .L_16)
	.align		4
.L_16:
        /*0064*/ 	.word	index@(_Z6MVMultPfS_S_iiff)
        /*0068*/ 	.word	0x00000000
.L_17:


//--------------------- .nv.compat                --------------------------
	.section	.nv.compat,"",@"SHT_CUDA_COMPAT_INFO"
	.align	4
        /*0000*/ 	.byte	0x02, 0x09, 0x00, 0x00, 0x02, 0x02, 0x01, 0x00, 0x02, 0x05, 0x05, 0x00, 0x03, 0x07, 0x01, 0x01
        /*0010*/ 	.byte	0x02, 0x03, 0x00, 0x00, 0x02, 0x06, 0x01, 0x00, 0x04, 0x0b, 0x08, 0x00, 0x09, 0x00, 0x00, 0x00
        /*0020*/ 	.byte	0x00, 0x00, 0x00, 0x00


//--------------------- .nv.info._Z6VCMultPffS_i  --------------------------
	.section	.nv.info._Z6VCMultPffS_i,"",@"SHT_CUDA_INFO"
	.sectionflags	@""
	.align	4


	//----- nvinfo : EIATTR_CUDA_API_VERSION
	.align		4
        /*0000*/ 	.byte	0x04, 0x37
        /*0002*/ 	.short	(.L_19 - .L_18)
.L_18:
        /*0004*/ 	.word	0x00000082


	//----- nvinfo : EIATTR_KPARAM_INFO
	.align		4
.L_19:
        /*0008*/ 	.byte	0x04, 0x17
        /*000a*/ 	.short	(.L_21 - .L_20)
.L_20:
        /*000c*/ 	.word	0x00000000
        /*0010*/ 	.short	0x0003
        /*0012*/ 	.short	0x0018
        /*0014*/ 	.byte	0x00, 0xf0, 0x11, 0x00


	//----- nvinfo : EIATTR_KPARAM_INFO
	.align		4
.L_21:
        /*0018*/ 	.byte	0x04, 0x17
        /*001a*/ 	.short	(.L_23 - .L_22)
.L_22:
        /*001c*/ 	.word	0x00000000
        /*0020*/ 	.short	0x0002
        /*0022*/ 	.short	0x0010
        /*0024*/ 	.byte	0x00, 0xf5, 0x21, 0x00


	//----- nvinfo : EIATTR_KPARAM_INFO
	.align		4
.L_23:
        /*0028*/ 	.byte	0x04, 0x17
        /*002a*/ 	.short	(.L_25 - .L_24)
.L_24:
        /*002c*/ 	.word	0x00000000
        /*0030*/ 	.short	0x0001
        /*0032*/ 	.short	0x0008
        /*0034*/ 	.byte	0x00, 0xf0, 0x11, 0x00


	//----- nvinfo : EIATTR_KPARAM_INFO
	.align		4
.L_25:
        /*0038*/ 	.byte	0x04, 0x17
        /*003a*/ 	.short	(.L_27 - .L_26)
.L_26:
        /*003c*/ 	.word	0x00000000
        /*0040*/ 	.short	0x0000
        /*0042*/ 	.short	0x0000
        /*0044*/ 	.byte	0x00, 0xf5, 0x21, 0x00


	//----- nvinfo : EIATTR_SPARSE_MMA_MASK
	.align		4
.L_27:
        /*0048*/ 	.byte	0x03, 0x50
        /*004a*/ 	.short	0x0000


	//----- nvinfo : EIATTR_MAXREG_COUNT
	.align		4
        /*004c*/ 	.byte	0x03, 0x1b
        /*004e*/ 	.short	0x00ff


	//----- nvinfo : EIATTR_MERCURY_ISA_VERSION
	.align		4
        /*0050*/ 	.byte	0x03, 0x5f
        /*0052*/ 	.short	0x0101


	//----- nvinfo : EIATTR_VRC_CTA_INIT_COUNT
	.align		4
        /*0054*/ 	.byte	0x02, 0x4a
	.zero		1
	.zero		1


	//----- nvinfo : EIATTR_EXIT_INSTR_OFFSETS
	.align		4
        /*0058*/ 	.byte	0x04, 0x1c
        /*005a*/ 	.short	(.L_29 - .L_28)


	//   ....[0]....
.L_28:
        /*005c*/ 	.word	0x00000070


	//   ....[1]....
        /*0060*/ 	.word	0x00000120


	//----- nvinfo : EIATTR_CBANK_PARAM_SIZE
	.align		4
.L_29:
        /*0064*/ 	.byte	0x03, 0x19
        /*0066*/ 	.short	0x001c


	//----- nvinfo : EIATTR_PARAM_CBANK
	.align		4
        /*0068*/ 	.byte	0x04, 0x0a
        /*006a*/ 	.short	(.L_31 - .L_30)
	.align		4
.L_30:
        /*006c*/ 	.word	index@(.nv.constant0._Z6VCMultPffS_i)
        /*0070*/ 	.short	0x0380
        /*0072*/ 	.short	0x001c


	//----- nvinfo : EIATTR_SW_WAR
	.align		4
.L_31:
        /*0074*/ 	.byte	0x04, 0x36
        /*0076*/ 	.short	(.L_33 - .L_32)
.L_32:
        /*0078*/ 	.word	0x00000008
.L_33:


//--------------------- .nv.info._Z5VVSubPfS_S_i  --------------------------
	.section	.nv.info._Z5VVSubPfS_S_i,"",@"SHT_CUDA_INFO"
	.sectionflags	@""
	.align	4


	//----- nvinfo : EIATTR_CUDA_API_VERSION
	.align		4
        /*0000*/ 	.byte	0x04, 0x37
        /*0002*/ 	.short	(.L_35 - .L_34)
.L_34:
        /*0004*/ 	.word	0x00000082


	//----- nvinfo : EIATTR_KPARAM_INFO
	.align		4
.L_35:
        /*0008*/ 	.byte	0x04, 0x17
        /*000a*/ 	.short	(.L_37 - .L_36)
.L_36:
        /*000c*/ 	.word	0x00000000
        /*0010*/ 	.short	0x0003
        /*0012*/ 	.short	0x0018
        /*0014*/ 	.byte	0x00, 0xf0, 0x11, 0x00


	//----- nvinfo : EIATTR_KPARAM_INFO
	.align		4
.L_37:
        /*0018*/ 	.byte	0x04, 0x17
        /*001a*/ 	.short	(.L_39 - .L_38)
.L_38:
        /*001c*/ 	.word	0x00000000
        /*0020*/ 	.short	0x0002
        /*0022*/ 	.short	0x0010
        /*0024*/ 	.byte	0x00, 0xf5, 0x21, 0x00


	//----- nvinfo : EIATTR_KPARAM_INFO
	.align		4
.L_39:
        /*0028*/ 	.byte	0x04, 0x17
        /*002a*/ 	.short	(.L_41 - .L_40)
.L_40:
        /*002c*/ 	.word	0x00000000
        /*0030*/ 	.short	0x0001
        /*0032*/ 	.short	0x0008
        /*0034*/ 	.byte	0x00, 0xf5, 0x21, 0x00


	//----- nvinfo : EIATTR_KPARAM_INFO
	.align		4
.L_41:
        /*0038*/ 	.byte	0x04, 0x17
        /*003a*/ 	.short	(.L_43 - .L_42)
.L_42:
        /*003c*/ 	.word	0x00000000
        /*0040*/ 	.short	0x0000
        /*0042*/ 	.short	0x0000
        /*0044*/ 	.byte	0x00, 0xf5, 0x21, 0x00


	//----- nvinfo : EIATTR_SPARSE_MMA_MASK
	.align		4
.L_43:
        /*0048*/ 	.byte	0x03, 0x50
        /*004a*/ 	.short	0x0000


	//----- nvinfo : EIATTR_MAXREG_COUNT
	.align		4
        /*004c*/ 	.byte	0x03, 0x1b
        /*004e*/ 	.short	0x00ff


	//----- nvinfo : EIATTR_MERCURY_ISA_VERSION
	.align		4
        /*0050*/ 	.byte	0x03, 0x5f
        /*0052*/ 	.short	0x0101


	//----- nvinfo : EIATTR_VRC_CTA_INIT_COUNT
	.align		4
        /*0054*/ 	.byte	0x02, 0x4a
	.zero		1
	.zero		1


	//----- nvinfo : EIATTR_EXIT_INSTR_OFFSETS
	.align		4
        /*0058*/ 	.byte	0x04, 0x1c
        /*005a*/ 	.short	(.L_45 - .L_44)


	//   ....[0]....
.L_44:
        /*005c*/ 	.word	0x00000070


	//   ....[1]....
        /*0060*/ 	.word	0x00000130


	//----- nvinfo : EIATTR_CBANK_PARAM_SIZE
	.align		4
.L_45:
        /*0064*/ 	.byte	0x03, 0x19
        /*0066*/ 	.short	0x001c


	//----- nvinfo : EIATTR_PARAM_CBANK
	.align		4
        /*0068*/ 	.byte	0x04, 0x0a
        /*006a*/ 	.short	(.L_47 - .L_46)
	.align		4
.L_46:
        /*006c*/ 	.word	index@(.nv.constant0._Z5VVSubPfS_S_i)
        /*0070*/ 	.short	0x0380
        /*0072*/ 	.short	0x001c


	//----- nvinfo : EIATTR_SW_WAR
	.align		4
.L_47:
        /*0074*/ 	.byte	0x04, 0x36
        /*0076*/ 	.short	(.L_49 - .L_48)
.L_48:
        /*0078*/ 	.word	0x00000008
.L_49:


//--------------------- .nv.info._Z6MVMultPfS_S_iiff --------------------------
	.section	.nv.info._Z6MVMultPfS_S_iiff,"",@"SHT_CUDA_INFO"
	.sectionflags	@""
	.align	4


	//----- nvinfo : EIATTR_CUDA_API_VERSION
	.align		4
        /*0000*/ 	.byte	0x04, 0x37
        /*0002*/ 	.short	(.L_51 - .L_50)
.L_50:
        /*0004*/ 	.word	0x00000082


	//----- nvinfo : EIATTR_KPARAM_INFO
	.align		4
.L_51:
        /*0008*/ 	.byte	0x04, 0x17
        /*000a*/ 	.short	(.L_53 - .L_52)
.L_52:
        /*000c*/ 	.word	0x00000000
        /*0010*/ 	.short	0x0006
        /*0012*/ 	.short	0x0024
        /*0014*/ 	.byte	0x00, 0xf0, 0x11, 0x00


	//----- nvinfo : EIATTR_KPARAM_INFO
	.align		4
.L_53:
        /*0018*/ 	.byte	0x04, 0x17
        /*001a*/ 	.short	(.L_55 - .L_54)
.L_54:
        /*001c*/ 	.word	0x00000000
        /*0020*/ 	.short	0x0005
        /*0022*/ 	.short	0x0020
        /*0024*/ 	.byte	0x00, 0xf0, 0x11, 0x00


	//----- nvinfo : EIATTR_KPARAM_INFO
	.align		4
.L_55:
        /*0028*/ 	.byte	0x04, 0x17
        /*002a*/ 	.short	(.L_57 - .L_56)
.L_56:
        /*002c*/ 	.word	0x00000000
        /*0030*/ 	.short	0x0004
        /*0032*/ 	.short	0x001c
        /*0034*/ 	.byte	0x00, 0xf0, 0x11, 0x00


	//----- nvinfo : EIATTR_KPARAM_INFO
	.align		4
.L_57:
        /*0038*/ 	.byte	0x04, 0x17
        /*003a*/ 	.short	(.L_59 - .L_58)
.L_58:
        /*003c*/ 	.word	0x00000000
        /*0040*/ 	.short	0x0003
        /*0042*/ 	.short	0x0018
        /*0044*/ 	.byte	0x00, 0xf0, 0x11, 0x00


	//----- nvinfo : EIATTR_KPARAM_INFO
	.align		4
.L_59:
        /*0048*/ 	.byte	0x04, 0x17
        /*004a*/ 	.short	(.L_61 - .L_60)
.L_60:
        /*004c*/ 	.word	0x00000000
        /*0050*/ 	.short	0x0002
        /*0052*/ 	.short	0x0010
        /*0054*/ 	.byte	0x00, 0xf5, 0x21, 0x00


	//----- nvinfo : EIATTR_KPARAM_INFO
	.align		4
.L_61:
        /*0058*/ 	.byte	0x04, 0x17
        /*005a*/ 	.short	(.L_63 - .L_62)
.L_62:
        /*005c*/ 	.word	0x00000000
        /*0060*/ 	.short	0x0001
        /*0062*/ 	.short	0x0008
        /*0064*/ 	.byte	0x00, 0xf5, 0x21, 0x00


	//----- nvinfo : EIATTR_KPARAM_INFO
	.align		4
.L_63:
        /*0068*/ 	.byte	0x04, 0x17
        /*006a*/ 	.short	(.L_65 - .L_64)
.L_64:
        /*006c*/ 	.word	0x00000000
        /*0070*/ 	.short	0x0000
        /*0072*/ 	.short	0x0000
        /*0074*/ 	.byte	0x00, 0xf5, 0x21, 0x00


	//----- nvinfo : EIATTR_SPARSE_MMA_MASK
	.align		4
.L_65:
        /*0078*/ 	.byte	0x03, 0x50
        /*007a*/ 	.short	0x0000


	//----- nvinfo : EIATTR_MAXREG_COUNT
	.align		4
        /*007c*/ 	.byte	0x03, 0x1b
        /*007e*/ 	.short	0x00ff


	//----- nvinfo : EIATTR_MERCURY_ISA_VERSION
	.align		4
        /*0080*/ 	.byte	0x03, 0x5f
        /*0082*/ 	.short	0x0101


	//----- nvinfo : EIATTR_VRC_CTA_INIT_COUNT
	.align		4
        /*0084*/ 	.byte	0x02, 0x4a
	.zero		1
	.zero		1


	//----- nvinfo : EIATTR_EXIT_INSTR_OFFSETS
	.align		4
        /*0088*/ 	.byte	0x04, 0x1c
        /*008a*/ 	.short	(.L_67 - .L_66)


	//   ....[0]....
.L_66:
        /*008c*/ 	.word	0x00000070


	//   ....[1]....
        /*0090*/ 	.word	0x00000c70


	//----- nvinfo : EIATTR_CBANK_PARAM_SIZE
	.align		4
.L_67:
        /*0094*/ 	.byte	0x03, 0x19
        /*0096*/ 	.short	0x0028


	//----- nvinfo : EIATTR_PARAM_CBANK
	.align		4
        /*0098*/ 	.byte	0x04, 0x0a
        /*009a*/ 	.short	(.L_69 - .L_68)
	.align		4
.L_68:
        /*009c*/ 	.word	index@(.nv.constant0._Z6MVMultPfS_S_iiff)
        /*00a0*/ 	.short	0x0380
        /*00a2*/ 	.short	0x0028


	//----- nvinfo : EIATTR_SW_WAR
	.align		4
.L_69:
        /*00a4*/ 	.byte	0x04, 0x36
        /*00a6*/ 	.short	(.L_71 - .L_70)
.L_70:
        /*00a8*/ 	.word	0x00000008
.L_71:


//--------------------- .nv.callgraph             --------------------------
	.section	.nv.callgraph,"",@"SHT_CUDA_CALLGRAPH"
	.align	4
	.sectionentsize	8
	.align		4
        /*0000*/ 	.word	0x00000000
	.align		4
        /*0004*/ 	.word	0xffffffff
	.align		4
        /*0008*/ 	.word	0x00000000
	.align		4
        /*000c*/ 	.word	0xfffffffe
	.align		4
        /*0010*/ 	.word	0x00000000
	.align		4
        /*0014*/ 	.word	0xfffffffd
	.align		4
        /*0018*/ 	.word	0x00000000
	.align		4
        /*001c*/ 	.word	0xfffffffc


//--------------------- .text._Z6VCMultPffS_i     --------------------------
	.section	.text._Z6VCMultPffS_i,"ax",@progbits
	.align	128
        .global         _Z6VCMultPffS_i
        .type           _Z6VCMultPffS_i,@function
        .size           _Z6VCMultPffS_i,(.L_x_10 - _Z6VCMultPffS_i)
        .other          _Z6VCMultPffS_i,@"STO_CUDA_ENTRY STV_DEFAULT"
_Z6VCMultPffS_i:
.text._Z6VCMultPffS_i:
[----:B------:R-:W-:Y:S01]  /*0000*/  LDC R1, c[0x0][0x37c] ;  /* 0x0000df00ff017b82 */ /* 0x000fe20000000800 */
[----:B------:R-:W0:Y:S07]  /*0010*/  S2R R7, SR_TID.X ;  /* 0x0000000000077919 */ /* 0x000e2e0000002100 */
[----:B------:R-:W0:Y:S01]  /*0020*/  S2UR UR4, SR_CTAID.X ;  /* 0x00000000000479c3 */ /* 0x000e220000002500 */
[----:B------:R-:W1:Y:S07]  /*0030*/  LDCU UR5, c[0x0][0x398] ;  /* 0x00007300ff0577ac */ /* 0x000e6e0008000800 */
[----:B------:R-:W0:Y:S02]  /*0040*/  LDC R0, c[0x0][0x360] ;  /* 0x0000d800ff007b82 */ /* 0x000e240000000800 */
[----:B0-----:R-:W-:-:S05]  /*0050*/  IMAD R7, R0, UR4, R7 ;  /* 0x0000000400077c24 */ /* 0x001fca000f8e0207 */
[----:B-1----:R-:W-:-:S13]  /*0060*/  ISETP.GE.AND P0, PT, R7, UR5, PT ;  /* 0x0000000507007c0c */ /* 0x002fda000bf06270 */
[----:B------:R-:W-:Y:S05]  /*0070*/  @P0 EXIT ;  /* 0x000000000000094d */ /* 0x000fea0003800000 */
[----:B------:R-:W0:Y:S01]  /*0080*/  LDC.64 R2, c[0x0][0x380] ;  /* 0x0000e000ff027b82 */ /* 0x000e220000000a00 */
[----:B------:R-:W1:Y:S01]  /*0090*/  LDCU.64 UR4, c[0x0][0x358] ;  /* 0x00006b00ff0477ac */ /* 0x000e620008000a00 */
[----:B------:R-:W2:Y:S06]  /*00a0*/  LDCU UR6, c[0x0][0x388] ;  /* 0x00007100ff0677ac */ /* 0x000eac0008000800 */
[----:B------:R-:W3:Y:S01]  /*00b0*/  LDC.64 R4, c[0x0][0x390] ;  /* 0x0000e400ff047b82 */ /* 0x000ee20000000a00 */
[----:B0-----:R-:W-:-:S06]  /*00c0*/  IMAD.WIDE R2, R7, 0x4, R2 ;  /* 0x0000000407027825 */ /* 0x001fcc00078e0202 */
[----:B-1----:R-:W2:Y:S01]  /*00d0*/  LDG.E R2, desc[UR4][R2.64] ;  /* 0x0000000402027981 */ /* 0x002ea2000c1e1900 */
[----:B---3--:R-:W-:-:S05]  /*00e0*/  IMAD.WIDE R4, R7, 0x4, R4 ;  /* 0x0000000407047825 */ /* 0x008fca00078e0204 */
[----:B------:R-:W2:Y:S02]  /*00f0*/  LDG.E R7, desc[UR4][R4.64] ;  /* 0x0000000404077981 */ /* 0x000ea4000c1e1900 */
[----:B--2---:R-:W-:-:S05]  /*0100*/  FFMA R7, -R2, UR6, R7 ;  /* 0x0000000602077c23 */ /* 0x004fca0008000107 */
[----:B------:R-:W-:Y:S01]  /*0110*/  STG.E desc[UR4][R4.64], R7 ;  /* 0x0000000704007986 */ /* 0x000fe2000c101904 */
[----:B------:R-:W-:Y:S05]  /*0120*/  EXIT ;  /* 0x000000000000794d */ /* 0x000fea0003800000 */
.L_x_0:
[----:B------:R-:W-:-:S00]  /*0130*/  BRA `(.L_x_0) ;  /* 0xfffffffc00fc7947 */ /* 0x000fc0000383ffff */
[----:B------:R-:W-:-:S00]  /*0140*/  NOP ;  /* 0x0000000000007918 */ /* 0x000fc00000000000 */
        /* <DEDUP_REMOVED lines=11> */
.L_x_10:


//--------------------- .text._Z5VVSubPfS_S_i     --------------------------
	.section	.text._Z5VVSubPfS_S_i,"ax",@progbits
	.align	128
        .global         _Z5VVSubPfS_S_i
        .type           _Z5VVSubPfS_S_i,@function
        .size           _Z5VVSubPfS_S_i,(.L_x_11 - _Z5VVSubPfS_S_i)
        .other          _Z5VVSubPfS_S_i,@"STO_CUDA_ENTRY STV_DEFAULT"
_Z5VVSubPfS_S_i:
.text._Z5VVSubPfS_S_i:
        /* <DEDUP_REMOVED lines=9> */
[----:B------:R-:W1:Y:S07]  /*0090*/  LDCU.64 UR4, c[0x0][0x358] ;  /* 0x00006b00ff0477ac */ /* 0x000e6e0008000a00 */
[----:B------:R-:W2:Y:S08]  /*00a0*/  LDC.64 R4, c[0x0][0x388] ;  /* 0x0000e200ff047b82 */ /* 0x000eb00000000a00 */
[----:B------:R-:W3:Y:S01]  /*00b0*/  LDC.64 R6, c[0x0][0x390] ;  /* 0x0000e400ff067b82 */ /* 0x000ee20000000a00 */
[----:B0-----:R-:W-:-:S06]  /*00c0*/  IMAD.WIDE R2, R9, 0x4, R2 ;  /* 0x0000000409027825 */ /* 0x001fcc00078e0202 */
[----:B-1----:R-:W4:Y:S01]  /*00d0*/  LDG.E R2, desc[UR4][R2.64] ;  /* 0x0000000402027981 */ /* 0x002f22000c1e1900 */
[----:B--2---:R-:W-:-:S06]  /*00e0*/  IMAD.WIDE R4, R9, 0x4, R4 ;  /* 0x0000000409047825 */ /* 0x004fcc00078e0204 */
[----:B------:R-:W4:Y:S01]  /*00f0*/  LDG.E R5, desc[UR4][R4.64] ;  /* 0x0000000404057981 */ /* 0x000f22000c1e1900 */
[----:B---3--:R-:W-:-:S04]  /*0100*/  IMAD.WIDE R6, R9, 0x4, R6 ;  /* 0x0000000409067825 */ /* 0x008fc800078e0206 */
[----:B----4-:R-:W-:-:S05]  /*0110*/  FADD R9, R2, -R5 ;  /* 0x8000000502097221 */ /* 0x010fca0000000000 */
[----:B------:R-:W-:Y:S01]  /*0120*/  STG.E desc[UR4][R6.64], R9 ;  /* 0x0000000906007986 */ /* 0x000fe2000c101904 */
[----:B------:R-:W-:Y:S05]  /*0130*/  EXIT ;  /* 0x000000000000794d */ /* 0x000fea0003800000 */
.L_x_1:
        /* <DEDUP_REMOVED lines=12> */
.L_x_11:


//--------------------- .text._Z6MVMultPfS_S_iiff --------------------------
	.section	.text._Z6MVMultPfS_S_iiff,"ax",@progbits
	.align	128
        .global         _Z6MVMultPfS_S_iiff
        .type           _Z6MVMultPfS_S_iiff,@function
        .size           _Z6MVMultPfS_S_iiff,(.L_x_12 - _Z6MVMultPfS_S_iiff)
        .other          _Z6MVMultPfS_S_iiff,@"STO_CUDA_ENTRY STV_DEFAULT"
_Z6MVMultPfS_S_iiff:
.text._Z6MVMultPfS_S_iiff:
        /* <DEDUP_REMOVED lines=8> */
[----:B------:R-:W0:Y:S01]  /*0080*/  LDCU UR8, c[0x0][0x39c] ;  /* 0x00007380ff0877ac */ /* 0x000e220008000800 */
[----:B------:R-:W1:Y:S01]  /*0090*/  LDC.64 R2, c[0x0][0x390] ;  /* 0x0000e400ff027b82 */ /* 0x000e620000000a00 */
[----:B------:R-:W2:Y:S01]  /*00a0*/  LDCU.64 UR16, c[0x0][0x358] ;  /* 0x00006b00ff1077ac */ /* 0x000ea20008000a00 */
[----:B0-----:R-:W-:Y:S01]  /*00b0*/  UISETP.GT.AND UP0, UPT, UR8, URZ, UPT ;  /* 0x000000ff0800728c */ /* 0x001fe2000bf04270 */
[----:B-1----:R-:W-:-:S08]  /*00c0*/  IMAD.WIDE R2, R7, 0x4, R2 ;  /* 0x0000000407027825 */ /* 0x002fd000078e0202 */
[----:B--2---:R-:W-:Y:S05]  /*00d0*/  BRA.U UP0, `(.L_x_2) ;  /* 0x0000000100087547 */ /* 0x004fea000b800000 */
[----:B------:R0:W5:Y:S01]  /*00e0*/  LDG.E R5, desc[UR16][R2.64] ;  /* 0x0000001002057981 */ /* 0x000162000c1e1900 */
[----:B------:R-:W-:Y:S05]  /*00f0*/  BRA `(.L_x_3) ;  /* 0x0000000800d07947 */ /* 0x000fea0003800000 */
.L_x_2:
[----:B------:R0:W5:Y:S01]  /*0100*/  LDG.E R5, desc[UR16][R2.64] ;  /* 0x0000001002057981 */ /* 0x000162000c1e1900 */
[----:B------:R-:W-:Y:S01]  /*0110*/  UISETP.GE.U32.AND UP1, UPT, UR8, 0x10, UPT ;  /* 0x000000100800788c */ /* 0x000fe2000bf26070 */
[----:B------:R-:W-:Y:S01]  /*0120*/  HFMA2 R0, -RZ, RZ, 0, 0 ;  /* 0x00000000ff007431 */ /* 0x000fe200000001ff */
[----:B------:R-:W-:Y:S02]  /*0130*/  ULOP3.LUT UR9, UR8, 0xf, URZ, 0xc0, !UPT ;  /* 0x0000000f08097892 */ /* 0x000fe4000f8ec0ff */
[----:B------:R-:W-:Y:S02]  /*0140*/  IMAD R7, R7, UR8, RZ ;  /* 0x0000000807077c24 */ /* 0x000fe4000f8e02ff */
[----:B------:R-:W-:-:S03]  /*0150*/  UISETP.NE.AND UP0, UPT, UR9, URZ, UPT ;  /* 0x000000ff0900728c */ /* 0x000fc6000bf05270 */
[----:B0-----:R-:W-:Y:S08]  /*0160*/  BRA.U !UP1, `(.L_x_4) ;  /* 0x0000000509587547 */ /* 0x001ff0000b800000 */
[----:B------:R-:W0:Y:S01]  /*0170*/  LDCU.128 UR12, c[0x0][0x380] ;  /* 0x00007000ff0c77ac */ /* 0x000e220008000c00 */
[----:B------:R-:W-:Y:S01]  /*0180*/  MOV R4, R7 ;  /* 0x0000000700047202 */ /* 0x000fe20000000f00 */
[----:B------:R-:W-:-:S04]  /*0190*/  ULOP3.LUT UR10, UR8, 0x7ffffff0, URZ, 0xc0, !UPT ;  /* 0x7ffffff0080a7892 */ /* 0x000fc8000f8ec0ff */
[----:B------:R-:W-:Y:S02]  /*01a0*/  UIADD3 UR11, UPT, UPT, -UR10, URZ, URZ ;  /* 0x000000ff0a0b7290 */ /* 0x000fe4000fffe1ff */
[----:B------:R-:W-:Y:S01]  /*01b0*/  MOV R0, UR10 ;  /* 0x0000000a00007c02 */ /* 0x000fe20008000f00 */
[----:B0-----:R-:W-:Y:S02]  /*01c0*/  UIADD3 UR4, UP2, UPT, UR14, 0x20, URZ ;  /* 0x000000200e047890 */ /* 0x001fe4000ff5e0ff */
[----:B------:R-:W-:Y:S02]  /*01d0*/  UIADD3 UR6, UP1, UPT, UR12, 0x20, URZ ;  /* 0x000000200c067890 */ /* 0x000fe4000ff3e0ff */
[----:B------:R-:W-:Y:S02]  /*01e0*/  UIADD3.X UR5, UPT, UPT, URZ, UR15, URZ, UP2, !UPT ;  /* 0x0000000fff057290 */ /* 0x000fe400097fe4ff */
[----:B------:R-:W-:Y:S01]  /*01f0*/  MOV R6, UR4 ;  /* 0x0000000400067c02 */ /* 0x000fe20008000f00 */
[----:B------:R-:W-:-:S03]  /*0200*/  UIADD3.X UR7, UPT, UPT, URZ, UR13, URZ, UP1, !UPT ;  /* 0x0000000dff077290 */ /* 0x000fc60008ffe4ff */
[----:B------:R-:W-:-:S09]  /*0210*/  MOV R13, UR5 ;  /* 0x00000005000d7c02 */ /* 0x000fd20008000f00 */
.L_x_5:
[----:B------:R-:W-:Y:S02]  /*0220*/  MOV R10, UR6 ;  /* 0x00000006000a7c02 */ /* 0x000fe40008000f00 */
[----:B------:R-:W-:Y:S02]  /*0230*/  MOV R11, UR7 ;  /* 0x00000007000b7c02 */ /* 0x000fe40008000f00 */
[----:B------:R-:W-:Y:S02]  /*0240*/  MOV R8, R6 ;  /* 0x0000000600087202 */ /* 0x000fe40000000f00 */
[----:B------:R-:W-:Y:S01]  /*0250*/  MOV R9, R13 ;  /* 0x0000000d00097202 */ /* 0x000fe20000000f00 */
[----:B------:R-:W-:-:S04]  /*0260*/  IMAD.WIDE R10, R4, 0x4, R10 ;  /* 0x00000004040a7825 */ /* 0x000fc800078e020a */
[----:B--2---:R-:W2:Y:S04]  /*0270*/  LDG.E R12, desc[UR16][R8.64+-0x20] ;  /* 0xffffe010080c7981 */ /* 0x004ea8000c1e1900 */
[----:B------:R-:W2:Y:S02]  /*0280*/  LDG.E R6, desc[UR16][R10.64+-0x20] ;  /* 0xffffe0100a067981 */ /* 0x000ea4000c1e1900 */
[----:B--2--5:R-:W-:-:S05]  /*0290*/  FFMA R5, R6, R12, R5 ;  /* 0x0000000c06057223 */ /* 0x024fca0000000005 */
[----:B------:R0:W-:Y:S04]  /*02a0*/  STG.E desc[UR16][R2.64], R5 ;  /* 0x0000000502007986 */ /* 0x0001e8000c101910 */
[----:B------:R-:W2:Y:S04]  /*02b0*/  LDG.E R6, desc[UR16][R10.64+-0x1c] ;  /* 0xffffe4100a067981 */ /* 0x000ea8000c1e1900 */
[----:B------:R-:W2:Y:S02]  /*02c0*/  LDG.E R12, desc[UR16][R8.64+-0x1c] ;  /* 0xffffe410080c7981 */ /* 0x000ea4000c1e1900 */
[----:B--2---:R-:W-:-:S05]  /*02d0*/  FFMA R13, R6, R12, R5 ;  /* 0x0000000c060d7223 */ /* 0x004fca0000000005 */
[----:B------:R1:W-:Y:S04]  /*02e0*/  STG.E desc[UR16][R2.64], R13 ;  /* 0x0000000d02007986 */ /* 0x0003e8000c101910 */
[----:B------:R-:W2:Y:S04]  /*02f0*/  LDG.E R6, desc[UR16][R10.64+-0x18] ;  /* 0xffffe8100a067981 */ /* 0x000ea8000c1e1900 */
[----:B------:R-:W2:Y:S02]  /*0300*/  LDG.E R12, desc[UR16][R8.64+-0x18] ;  /* 0xffffe810080c7981 */ /* 0x000ea4000c1e1900 */
[----:B--2---:R-:W-:-:S05]  /*0310*/  FFMA R15, R6, R12, R13 ;  /* 0x0000000c060f7223 */ /* 0x004fca000000000d */
[----:B------:R2:W-:Y:S04]  /*0320*/  STG.E desc[UR16][R2.64], R15 ;  /* 0x0000000f02007986 */ /* 0x0005e8000c101910 */
[----:B------:R-:W0:Y:S04]  /*0330*/  LDG.E R6, desc[UR16][R10.64+-0x14] ;  /* 0xffffec100a067981 */ /* 0x000e28000c1e1900 */
[----:B------:R-:W0:Y:S02]  /*0340*/  LDG.E R12, desc[UR16][R8.64+-0x14] ;  /* 0xffffec10080c7981 */ /* 0x000e24000c1e1900 */
[----:B0-----:R-:W-:-:S05]  /*0350*/  FFMA R5, R6, R12, R15 ;  /* 0x0000000c06057223 */ /* 0x001fca000000000f */
[----:B------:R0:W-:Y:S04]  /*0360*/  STG.E desc[UR16][R2.64], R5 ;  /* 0x0000000502007986 */ /* 0x0001e8000c101910 */
[----:B------:R-:W1:Y:S04]  /*0370*/  LDG.E R6, desc[UR16][R10.64+-0x10] ;  /* 0xfffff0100a067981 */ /* 0x000e68000c1e1900 */
[----:B------:R-:W1:Y:S02]  /*0380*/  LDG.E R12, desc[UR16][R8.64+-0x10] ;  /* 0xfffff010080c7981 */ /* 0x000e64000c1e1900 */
[----:B-1----:R-:W-:-:S05]  /*0390*/  FFMA R13, R6, R12, R5 ;  /* 0x0000000c060d7223 */ /* 0x002fca0000000005 */
        /* <DEDUP_REMOVED lines=42> */
[----:B------:R-:W0:Y:S01]  /*0640*/  LDG.E R12, desc[UR16][R8.64+0x1c] ;  /* 0x00001c10080c7981 */ /* 0x000e22000c1e1900 */
[----:B------:R-:W-:Y:S01]  /*0650*/  UIADD3 UR11, UPT, UPT, UR11, 0x10, URZ ;  /* 0x000000100b0b7890 */ /* 0x000fe2000fffe0ff */
[----:B------:R-:W-:-:S03]  /*0660*/  IADD3 R4, PT, PT, R4, 0x10, RZ ;  /* 0x0000001004047810 */ /* 0x000fc60007ffe0ff */
[----:B------:R-:W-:Y:S01]  /*0670*/  UISETP.NE.AND UP1, UPT, UR11, URZ, UPT ;  /* 0x000000ff0b00728c */ /* 0x000fe2000bf25270 */
[----:B0-----:R-:W-:Y:S01]  /*0680*/  FFMA R5, R6, R12, R15 ;  /* 0x0000000c06057223 */ /* 0x001fe2000000000f */
[----:B------:R-:W-:-:S04]  /*0690*/  IADD3 R6, P0, PT, R8, 0x40, RZ ;  /* 0x0000004008067810 */ /* 0x000fc80007f1e0ff */
[----:B------:R2:W-:Y:S01]  /*06a0*/  STG.E desc[UR16][R2.64], R5 ;  /* 0x0000000502007986 */ /* 0x0005e2000c101910 */
[----:B-1----:R-:W-:Y:S02]  /*06b0*/  IADD3.X R13, PT, PT, RZ, R9, RZ, P0, !PT ;  /* 0x00000009ff0d7210 */ /* 0x002fe400007fe4ff */
[----:B------:R-:W-:Y:S06]  /*06c0*/  BRA.U UP1, `(.L_x_5) ;  /* 0xfffffff901d47547 */ /* 0x000fec000b83ffff */
.L_x_4:
[----:B------:R-:W-:Y:S05]  /*06d0*/  BRA.U !UP0, `(.L_x_3) ;  /* 0x0000000508587547 */ /* 0x000fea000b800000 */
[----:B------:R-:W-:Y:S02]  /*06e0*/  UISETP.GE.U32.AND UP0, UPT, UR9, 0x8, UPT ;  /* 0x000000080900788c */ /* 0x000fe4000bf06070 */
[----:B------:R-:W-:-:S04]  /*06f0*/  ULOP3.LUT UR5, UR8, 0x7, URZ, 0xc0, !UPT ;  /* 0x0000000708057892 */ /* 0x000fc8000f8ec0ff */
[----:B------:R-:W-:-:S03]  /*0700*/  UISETP.NE.AND UP1, UPT, UR5, URZ, UPT ;  /* 0x000000ff0500728c */ /* 0x000fc6000bf25270 */
[----:B------:R-:W-:Y:S08]  /*0710*/  BRA.U !UP0, `(.L_x_6) ;  /* 0x0000000108987547 */ /* 0x000ff0000b800000 */
[----:B------:R-:W0:Y:S01]  /*0720*/  LDC.64 R8, c[0x0][0x380] ;  /* 0x0000e000ff087b82 */ /* 0x000e220000000a00 */
[----:B------:R-:W-:-:S07]  /*0730*/  IADD3 R13, PT, PT, R7, R0, RZ ;  /* 0x00000000070d7210 */ /* 0x000fce0007ffe0ff */
[----:B------:R-:W1:Y:S01]  /*0740*/  LDC.64 R10, c[0x0][0x388] ;  /* 0x0000e200ff0a7b82 */ /* 0x000e620000000a00 */
[----:B0-----:R-:W-:-:S05]  /*0750*/  IMAD.WIDE R8, R13, 0x4, R8 ;  /* 0x000000040d087825 */ /* 0x001fca00078e0208 */
[----:B------:R-:W2:Y:S01]  /*0760*/  LDG.E R4, desc[UR16][R8.64] ;  /* 0x0000001008047981 */ /* 0x000ea2000c1e1900 */
[----:B-1----:R-:W-:-:S05]  /*0770*/  IMAD.WIDE.U32 R10, R0, 0x4, R10 ;  /* 0x00000004000a7825 */ /* 0x002fca00078e000a */
        /* <DEDUP_REMOVED lines=27> */
[----:B------:R-:W2:Y:S04]  /*0930*/  LDG.E R4, desc[UR16][R8.64+0x1c] ;  /* 0x00001c1008047981 */ /* 0x000ea8000c1e1900 */
[----:B0-----:R-:W2:Y:S01]  /*0940*/  LDG.E R5, desc[UR16][R10.64+0x1c] ;  /* 0x00001c100a057981 */ /* 0x001ea2000c1e1900 */
[----:B------:R-:W-:Y:S01]  /*0950*/  IADD3 R0, PT, PT, R0, 0x8, RZ ;  /* 0x0000000800007810 */ /* 0x000fe20007ffe0ff */
[----:B--2---:R-:W-:-:S05]  /*0960*/  FFMA R5, R4, R5, R17 ;  /* 0x0000000504057223 */ /* 0x004fca0000000011 */
[----:B------:R1:W-:Y:S02]  /*0970*/  STG.E desc[UR16][R2.64], R5 ;  /* 0x0000000502007986 */ /* 0x0003e4000c101910 */
.L_x_6:
[----:B------:R-:W-:Y:S05]  /*0980*/  BRA.U !UP1, `(.L_x_3) ;  /* 0x0000000109ac7547 */ /* 0x000fea000b800000 */
[----:B------:R-:W-:Y:S02]  /*0990*/  UISETP.GE.U32.AND UP0, UPT, UR5, 0x4, UPT ;  /* 0x000000040500788c */ /* 0x000fe4000bf06070 */
[----:B------:R-:W-:-:S04]  /*09a0*/  ULOP3.LUT UR4, UR8, 0x3, URZ, 0xc0, !UPT ;  /* 0x0000000308047892 */ /* 0x000fc8000f8ec0ff */
[----:B------:R-:W-:-:S03]  /*09b0*/  UISETP.NE.AND UP1, UPT, UR4, URZ, UPT ;  /* 0x000000ff0400728c */ /* 0x000fc6000bf25270 */
[----:B------:R-:W-:Y:S08]  /*09c0*/  BRA.U !UP0, `(.L_x_7) ;  /* 0x0000000108587547 */ /* 0x000ff0000b800000 */
[----:B------:R-:W0:Y:S01]  /*09d0*/  LDC.64 R8, c[0x0][0x380] ;  /* 0x0000e000ff087b82 */ /* 0x000e220000000a00 */
[----:B-1----:R-:W-:-:S07]  /*09e0*/  IADD3 R13, PT, PT, R7, R0, RZ ;  /* 0x00000000070d7210 */ /* 0x002fce0007ffe0ff */
        /* <DEDUP_REMOVED lines=16> */
[----:B------:R-:W0:Y:S01]  /*0af0*/  LDG.E R6, desc[UR16][R10.64+0xc] ;  /* 0x00000c100a067981 */ /* 0x000e22000c1e1900 */
[----:B------:R-:W-:Y:S01]  /*0b00*/  IADD3 R0, PT, PT, R0, 0x4, RZ ;  /* 0x0000000400007810 */ /* 0x000fe20007ffe0ff */
[----:B0-----:R-:W-:-:S05]  /*0b10*/  FFMA R5, R4, R6, R15 ;  /* 0x0000000604057223 */ /* 0x001fca000000000f */
[----:B------:R3:W-:Y:S02]  /*0b20*/  STG.E desc[UR16][R2.64], R5 ;  /* 0x0000000502007986 */ /* 0x0007e4000c101910 */
.L_x_7:
[----:B------:R-:W-:Y:S05]  /*0b30*/  BRA.U !UP1, `(.L_x_3) ;  /* 0x0000000109407547 */ /* 0x000fea000b800000 */
[----:B------:R-:W0:Y:S01]  /*0b40*/  LDC.64 R8, c[0x0][0x388] ;  /* 0x0000e200ff087b82 */ /* 0x000e220000000a00 */
[----:B-1-3--:R-:W-:Y:S01]  /*0b50*/  IADD3 R13, PT, PT, R7, R0, RZ ;  /* 0x00000000070d7210 */ /* 0x00afe20007ffe0ff */
[----:B------:R-:W-:-:S06]  /*0b60*/  UIADD3 UR4, UPT, UPT, -UR4, URZ, URZ ;  /* 0x000000ff04047290 */ /* 0x000fcc000fffe1ff */
[----:B------:R-:W1:Y:S01]  /*0b70*/  LDC.64 R10, c[0x0][0x380] ;  /* 0x0000e000ff0a7b82 */ /* 0x000e620000000a00 */
[----:B0-----:R-:W-:-:S07]  /*0b80*/  IMAD.WIDE.U32 R8, R0, 0x4, R8 ;  /* 0x0000000400087825 */ /* 0x001fce00078e0008 */
.L_x_8:
[----:B-1----:R-:W-:Y:S01]  /*0b90*/  IMAD.WIDE R6, R13, 0x4, R10 ;  /* 0x000000040d067825 */ /* 0x002fe200078e020a */
[----:B------:R0:W2:Y:S05]  /*0ba0*/  LDG.E R0, desc[UR16][R8.64] ;  /* 0x0000001008007981 */ /* 0x0000aa000c1e1900 */
[----:B------:R-:W2:Y:S01]  /*0bb0*/  LDG.E R6, desc[UR16][R6.64] ;  /* 0x0000001006067981 */ /* 0x000ea2000c1e1900 */
[----:B------:R-:W-:-:S04]  /*0bc0*/  UIADD3 UR4, UPT, UPT, UR4, 0x1, URZ ;  /* 0x0000000104047890 */ /* 0x000fc8000fffe0ff */
[----:B------:R-:W-:Y:S01]  /*0bd0*/  UISETP.NE.AND UP0, UPT, UR4, URZ, UPT ;  /* 0x000000ff0400728c */ /* 0x000fe2000bf05270 */
[----:B0-----:R-:W-:Y:S02]  /*0be0*/  IADD3 R8, P0, PT, R8, 0x4, RZ ;  /* 0x0000000408087810 */ /* 0x001fe40007f1e0ff */
[----:B------:R-:W-:Y:S02]  /*0bf0*/  IADD3 R13, PT, PT, R13, 0x1, RZ ;  /* 0x000000010d0d7810 */ /* 0x000fe40007ffe0ff */
[----:B------:R-:W-:Y:S01]  /*0c00*/  IADD3.X R9, PT, PT, RZ, R9, RZ, P0, !PT ;  /* 0x00000009ff097210 */ /* 0x000fe200007fe4ff */
[----:B--2-45:R-:W-:-:S05]  /*0c10*/  FFMA R5, R6, R0, R5 ;  /* 0x0000000006057223 */ /* 0x034fca0000000005 */
[----:B------:R4:W-:Y:S01]  /*0c20*/  STG.E desc[UR16][R2.64], R5 ;  /* 0x0000000502007986 */ /* 0x0009e2000c101910 */
[----:B------:R-:W-:Y:S05]  /*0c30*/  BRA.U UP0, `(.L_x_8) ;  /* 0xfffffffd00d47547 */ /* 0x000fea000b83ffff */
.L_x_3:
[----:B------:R-:W1:Y:S02]  /*0c40*/  LDC.64 R6, c[0x0][0x3a0] ;  /* 0x0000e800ff067b82 */ /* 0x000e640000000a00 */
[----:B-12345:R-:W-:-:S05]  /*0c50*/  FFMA R5, R5, R7, R6 ;  /* 0x0000000705057223 */ /* 0x03efca0000000006 */
[----:B------:R-:W-:Y:S01]  /*0c60*/  STG.E desc[UR16][R2.64], R5 ;  /* 0x0000000502007986 */ /* 0x000fe2000c101910 */
[----:B------:R-:W-:Y:S05]  /*0c70*/  EXIT ;  /* 0x000000000000794d */ /* 0x000fea0003800000 */
.L_x_9:
        /* <DEDUP_REMOVED lines=16> */
.L_x_12:


//--------------------- .nv.shared.reserved.0     --------------------------
	.section	.nv.shared.reserved.0,"aw",@nobits
	.weak		__nv_reservedSMEM_offset_0_alias
	.size		__nv_reservedSMEM_offset_0_alias, 0, 64
	.other		__nv_reservedSMEM_offset_0_alias,@"STO_CUDA_RESERVED_SHARED STV_DEFAULT"
__nv_reservedSMEM_offset_0_alias:
	.zero		0
	.zero		64


//--------------------- .nv.constant0._Z6VCMultPffS_i --------------------------
	.section	.nv.constant0._Z6VCMultPffS_i,"a",@progbits
	.sectionflags	@""
	.align	4
.nv.constant0._Z6VCMultPffS_i:
	.zero		924


//--------------------- .nv.constant0._Z5VVSubPfS_S_i --------------------------
	.section	.nv.constant0._Z5VVSubPfS_S_i,"a",@progbits
	.sectionflags	@""
	.align	4
.nv.constant0._Z5VVSubPfS_S_i:
	.zero		924


//--------------------- .nv.constant0._Z6MVMultPfS_S_iiff --------------------------
	.section	.nv.constant0._Z6MVMultPfS_S_iiff,"a",@progbits
	.sectionflags	@""
	.align	4
.nv.constant0._Z6MVMultPfS_S_iiff:
	.zero		936


//--------------------- SYMBOLS --------------------------

	.type		.nv.reservedSmem.offset0,@object
	.size		.nv.reservedSmem.offset0,0x4
